//
// Generated by NVIDIA NVVM Compiler
//
// Compiler Build ID: CL-36424714
// Cuda compilation tools, release 13.0, V13.0.88
// Based on NVVM 20.0.0
//

.version 9.0
.target sm_100
.address_size 64

	// .globl	_Z12saxpy_kernelPKfS0_Pfii

.visible .entry _Z12saxpy_kernelPKfS0_Pfii(
	.param .u64 .ptr .align 1 _Z12saxpy_kernelPKfS0_Pfii_param_0,
	.param .u64 .ptr .align 1 _Z12saxpy_kernelPKfS0_Pfii_param_1,
	.param .u64 .ptr .align 1 _Z12saxpy_kernelPKfS0_Pfii_param_2,
	.param .u32 _Z12saxpy_kernelPKfS0_Pfii_param_3,
	.param .u32 _Z12saxpy_kernelPKfS0_Pfii_param_4
)
{
	.reg .pred 	%p<7>;
	.reg .b32 	%r<38>;
	.reg .b32 	%f<16>;
	.reg .b64 	%rd<25>;

	ld.param.u64 	%rd4, [_Z12saxpy_kernelPKfS0_Pfii_param_0];
	ld.param.u64 	%rd5, [_Z12saxpy_kernelPKfS0_Pfii_param_1];
	ld.param.u64 	%rd6, [_Z12saxpy_kernelPKfS0_Pfii_param_2];
	ld.param.u32 	%r19, [_Z12saxpy_kernelPKfS0_Pfii_param_4];
	cvta.to.global.u64 	%rd1, %rd6;
	cvta.to.global.u64 	%rd2, %rd5;
	cvta.to.global.u64 	%rd3, %rd4;
	mov.u32 	%r1, %ctaid.x;
	mov.u32 	%r2, %tid.x;
	mov.u32 	%r3, %ntid.x;
	mad.lo.s32 	%r36, %r1, %r3, %r2;
	mov.u32 	%r20, %nctaid.x;
	mul.lo.s32 	%r5, %r3, %r20;
	setp.ge.s32 	%p1, %r36, %r19;
	@%p1 bra 	$L__BB0_7;
	add.s32 	%r21, %r36, %r5;
	max.s32 	%r22, %r19, %r21;
	setp.lt.s32 	%p2, %r21, %r19;
	selp.u32 	%r23, 1, 0, %p2;
	add.s32 	%r24, %r21, %r23;
	sub.s32 	%r25, %r22, %r24;
	div.u32 	%r26, %r25, %r5;
	add.s32 	%r6, %r26, %r23;
	and.b32  	%r27, %r6, 3;
	setp.eq.s32 	%p3, %r27, 3;
	@%p3 bra 	$L__BB0_4;
	add.s32 	%r28, %r3, %r19;
	mad.lo.s32 	%r34, %r1, %r28, %r2;
	add.s32 	%r29, %r6, 1;
	and.b32  	%r30, %r29, 3;
	neg.s32 	%r33, %r30;
$L__BB0_3:
	.pragma "nounroll";
	mul.wide.s32 	%rd7, %r34, 4;
	add.s64 	%rd8, %rd1, %rd7;
	add.s64 	%rd9, %rd2, %rd7;
	add.s64 	%rd10, %rd3, %rd7;
	ld.global.nc.f32 	%f1, [%rd10];
	ld.global.nc.f32 	%f2, [%rd9];
	add.f32 	%f3, %f1, %f2;
	st.global.f32 	[%rd8], %f3;
	add.s32 	%r36, %r36, %r5;
	add.s32 	%r34, %r34, %r5;
	add.s32 	%r33, %r33, 1;
	setp.ne.s32 	%p4, %r33, 0;
	@%p4 bra 	$L__BB0_3;
$L__BB0_4:
	setp.lt.u32 	%p5, %r6, 3;
	@%p5 bra 	$L__BB0_7;
	mul.lo.s32 	%r16, %r19, %r1;
	mul.wide.s32 	%rd15, %r5, 4;
	shl.b32 	%r32, %r5, 2;
$L__BB0_6:
	add.s32 	%r31, %r36, %r16;
	mul.wide.s32 	%rd11, %r31, 4;
	add.s64 	%rd12, %rd3, %rd11;
	ld.global.nc.f32 	%f4, [%rd12];
	add.s64 	%rd13, %rd2, %rd11;
	ld.global.nc.f32 	%f5, [%rd13];
	add.f32 	%f6, %f4, %f5;
	add.s64 	%rd14, %rd1, %rd11;
	st.global.f32 	[%rd14], %f6;
	add.s64 	%rd16, %rd12, %rd15;
	ld.global.nc.f32 	%f7, [%rd16];
	add.s64 	%rd17, %rd13, %rd15;
	ld.global.nc.f32 	%f8, [%rd17];
	add.f32 	%f9, %f7, %f8;
	add.s64 	%rd18, %rd14, %rd15;
	st.global.f32 	[%rd18], %f9;
	add.s64 	%rd19, %rd16, %rd15;
	ld.global.nc.f32 	%f10, [%rd19];
	add.s64 	%rd20, %rd17, %rd15;
	ld.global.nc.f32 	%f11, [%rd20];
	add.f32 	%f12, %f10, %f11;
	add.s64 	%rd21, %rd18, %rd15;
	st.global.f32 	[%rd21], %f12;
	add.s64 	%rd22, %rd19, %rd15;
	ld.global.nc.f32 	%f13, [%rd22];
	add.s64 	%rd23, %rd20, %rd15;
	ld.global.nc.f32 	%f14, [%rd23];
	add.f32 	%f15, %f13, %f14;
	add.s64 	%rd24, %rd21, %rd15;
	st.global.f32 	[%rd24], %f15;
	add.s32 	%r36, %r32, %r36;
	setp.lt.s32 	%p6, %r36, %r19;
	@%p6 bra 	$L__BB0_6;
$L__BB0_7:
	ret;

}


// ===== COMPILED SASS (sm_100) =====

	.target	sm_100

	.elftype	@"ET_EXEC"


//--------------------- .note.nv.tkinfo           --------------------------
	.section	.note.nv.tkinfo,"",@"SHT_NOTE"
	.sectionflags	@"SHF_NOTE_NV_TKINFO"
	.tkinfo
        /*0018*/ 	.word	0x00000002
        /*0030*/ 	.string	""
        /*0030*/ 	.string	"ptxas"
        /*0030*/ 	.string	"Cuda compilation tools, release 13.0, V13.0.88"
        /*0030*/ 	.string	"Build cuda_13.0.r13.0/compiler.36424714_0"
        /*0030*/ 	.string	"-arch sm_100 -m 64 "



//--------------------- .note.nv.cuinfo           --------------------------
	.section	.note.nv.cuinfo,"",@"SHT_NOTE"
	.sectionflags	@"SHF_NOTE_NV_CUINFO"
        /*0018*/ 	.short	0x0002
        /*001a*/ 	.short	0x0064
        /*001c*/ 	.short	0x0082
	.zero		2


//--------------------- .nv.info                  --------------------------
	.section	.nv.info,"",@"SHT_CUDA_INFO"
	.align	4


	//----- nvinfo : EIATTR_REGCOUNT
	.align		4
        /*0000*/ 	.byte	0x04, 0x2f
        /*0002*/ 	.short	(.L_1 - .L_0)
	.align		4
.L_0:
        /*0004*/ 	.word	index@(_Z12saxpy_kernelPKfS0_Pfii)
        /*0008*/ 	.word	0x0000001e


	//----- nvinfo : EIATTR_FRAME_SIZE
	.align		4
.L_1:
        /*000c*/ 	.byte	0x04, 0x11
        /*000e*/ 	.short	(.L_3 - .L_2)
	.align		4
.L_2:
        /*0010*/ 	.word	index@(_Z12saxpy_kernelPKfS0_Pfii)
        /*0014*/ 	.word	0x00000000


	//----- nvinfo : EIATTR_MIN_STACK_SIZE
	.align		4
.L_3:
        /*0018*/ 	.byte	0x04, 0x12
        /*001a*/ 	.short	(.L_5 - .L_4)
	.align		4
.L_4:
        /*001c*/ 	.word	index@(_Z12saxpy_kernelPKfS0_Pfii)
        /*0020*/ 	.word	0x00000000
.L_5:


//--------------------- .nv.compat                --------------------------
	.section	.nv.compat,"",@"SHT_CUDA_COMPAT_INFO"
	.align	4
        /*0000*/ 	.byte	0x02, 0x09, 0x00, 0x00, 0x02, 0x02, 0x01, 0x00, 0x02, 0x05, 0x05, 0x00, 0x03, 0x07, 0x01, 0x01
        /*0010*/ 	.byte	0x02, 0x03, 0x00, 0x00, 0x02, 0x06, 0x01, 0x00, 0x04, 0x0b, 0x08, 0x00, 0x09, 0x00, 0x00, 0x00
        /*0020*/ 	.byte	0x00, 0x00, 0x00, 0x00


//--------------------- .nv.info._Z12saxpy_kernelPKfS0_Pfii --------------------------
	.section	.nv.info._Z12saxpy_kernelPKfS0_Pfii,"",@"SHT_CUDA_INFO"
	.sectionflags	@""
	.align	4


	//----- nvinfo : EIATTR_CUDA_API_VERSION
	.align		4
        /*0000*/ 	.byte	0x04, 0x37
        /*0002*/ 	.short	(.L_7 - .L_6)
.L_6:
        /*0004*/ 	.word	0x00000082


	//----- nvinfo : EIATTR_KPARAM_INFO
	.align		4
.L_7:
        /*0008*/ 	.byte	0x04, 0x17
        /*000a*/ 	.short	(.L_9 - .L_8)
.L_8:
        /*000c*/ 	.word	0x00000000
        /*0010*/ 	.short	0x0004
        /*0012*/ 	.short	0x001c
        /*0014*/ 	.byte	0x00, 0xf0, 0x11, 0x00


	//----- nvinfo : EIATTR_KPARAM_INFO
	.align		4
.L_9:
        /*0018*/ 	.byte	0x04, 0x17
        /*001a*/ 	.short	(.L_11 - .L_10)
.L_10:
        /*001c*/ 	.word	0x00000000
        /*0020*/ 	.short	0x0003
        /*0022*/ 	.short	0x0018
        /*0024*/ 	.byte	0x00, 0xf0, 0x11, 0x00


	//----- nvinfo : EIATTR_KPARAM_INFO
	.align		4
.L_11:
        /*0028*/ 	.byte	0x04, 0x17
        /*002a*/ 	.short	(.L_13 - .L_12)
.L_12:
        /*002c*/ 	.word	0x00000000
        /*0030*/ 	.short	0x0002
        /*0032*/ 	.short	0x0010
        /*0034*/ 	.byte	0x00, 0xf5, 0x21, 0x00


	//----- nvinfo : EIATTR_KPARAM_INFO
	.align		4
.L_13:
        /*0038*/ 	.byte	0x04, 0x17
        /*003a*/ 	.short	(.L_15 - .L_14)
.L_14:
        /*003c*/ 	.word	0x00000000
        /*0040*/ 	.short	0x0001
        /*0042*/ 	.short	0x0008
        /*0044*/ 	.byte	0x00, 0xf5, 0x21, 0x00


	//----- nvinfo : EIATTR_KPARAM_INFO
	.align		4
.L_15:
        /*0048*/ 	.byte	0x04, 0x17
        /*004a*/ 	.short	(.L_17 - .L_16)
.L_16:
        /*004c*/ 	.word	0x00000000
        /*0050*/ 	.short	0x0000
        /*0052*/ 	.short	0x0000
        /*0054*/ 	.byte	0x00, 0xf5, 0x21, 0x00


	//----- nvinfo : EIATTR_SPARSE_MMA_MASK
	.align		4
.L_17:
        /*0058*/ 	.byte	0x03, 0x50
        /*005a*/ 	.short	0x0000


	//----- nvinfo : EIATTR_MAXREG_COUNT
	.align		4
        /*005c*/ 	.byte	0x03, 0x1b
        /*005e*/ 	.short	0x00ff


	//----- nvinfo : EIATTR_MERCURY_ISA_VERSION
	.align		4
        /*0060*/ 	.byte	0x03, 0x5f
        /*0062*/ 	.short	0x0101


	//----- nvinfo : EIATTR_VRC_CTA_INIT_COUNT
	.align		4
        /*0064*/ 	.byte	0x02, 0x4a
	.zero		1
	.zero		1


	//----- nvinfo : EIATTR_EXIT_INSTR_OFFSETS
	.align		4
        /*0068*/ 	.byte	0x04, 0x1c
        /*006a*/ 	.short	(.L_19 - .L_18)


	//   ....[0]....
.L_18:
        /*006c*/ 	.word	0x00000080


	//   ....[1]....
        /*0070*/ 	.word	0x000003d0


	//   ....[2]....
        /*0074*/ 	.word	0x00000610


	//----- nvinfo : EIATTR_CRS_STACK_SIZE
	.align		4
.L_19:
        /*0078*/ 	.byte	0x04, 0x1e
        /*007a*/ 	.short	(.L_21 - .L_20)
.L_20:
        /*007c*/ 	.word	0x00000000


	//----- nvinfo : EIATTR_CBANK_PARAM_SIZE
	.align		4
.L_21:
        /*0080*/ 	.byte	0x03, 0x19
        /*0082*/ 	.short	0x0020


	//----- nvinfo : EIATTR_PARAM_CBANK
	.align		4
        /*0084*/ 	.byte	0x04, 0x0a
        /*0086*/ 	.short	(.L_23 - .L_22)
	.align		4
.L_22:
        /*0088*/ 	.word	index@(.nv.constant0._Z12saxpy_kernelPKfS0_Pfii)
        /*008c*/ 	.short	0x0380
        /*008e*/ 	.short	0x0020


	//----- nvinfo : EIATTR_SW_WAR
	.align		4
.L_23:
        /*0090*/ 	.byte	0x04, 0x36
        /*0092*/ 	.short	(.L_25 - .L_24)
.L_24:
        /*0094*/ 	.word	0x00000008
.L_25:


//--------------------- .nv.callgraph             --------------------------
	.section	.nv.callgraph,"",@"SHT_CUDA_CALLGRAPH"
	.align	4
	.sectionentsize	8
	.align		4
        /*0000*/ 	.word	0x00000000
	.align		4
        /*0004*/ 	.word	0xffffffff
	.align		4
        /*0008*/ 	.word	0x00000000
	.align		4
        /*000c*/ 	.word	0xfffffffe
	.align		4
        /*0010*/ 	.word	0x00000000
	.align		4
        /*0014*/ 	.word	0xfffffffd
	.align		4
        /*0018*/ 	.word	0x00000000
	.align		4
        /*001c*/ 	.word	0xfffffffc


//--------------------- .text._Z12saxpy_kernelPKfS0_Pfii --------------------------
	.section	.text._Z12saxpy_kernelPKfS0_Pfii,"ax",@progbits
	.align	128
        .global         _Z12saxpy_kernelPKfS0_Pfii
        .type           _Z12saxpy_kernelPKfS0_Pfii,@function
        .size           _Z12saxpy_kernelPKfS0_Pfii,(.L_x_5 - _Z12saxpy_kernelPKfS0_Pfii)
        .other          _Z12saxpy_kernelPKfS0_Pfii,@"STO_CUDA_ENTRY STV_DEFAULT"
_Z12saxpy_kernelPKfS0_Pfii:
.text._Z12saxpy_kernelPKfS0_Pfii:
[----:B------:R-:W-:Y:S01]  /*0000*/  LDC R1, c[0x0][0x37c] ;  /* 0x0000df00ff017b82 */ /* 0x000fe20000000800 */
[----:B------:R-:W0:Y:S07]  /*0010*/  S2R R10, SR_TID.X ;  /* 0x00000000000a7919 */ /* 0x000e2e0000002100 */
[----:B------:R-:W0:Y:S08]  /*0020*/  S2UR UR4, SR_CTAID.X ;  /* 0x00000000000479c3 */ /* 0x000e300000002500 */
[----:B------:R-:W0:Y:S01]  /*0030*/  LDC R11, c[0x0][0x360] ;  /* 0x0000d800ff0b7b82 */ /* 0x000e220000000800 */
[----:B------:R-:W1:Y:S07]  /*0040*/  LDCU UR5, c[0x0][0x370] ;  /* 0x00006e00ff0577ac */ /* 0x000e6e0008000800 */
[----:B------:R-:W2:Y:S01]  /*0050*/  LDC R0, c[0x0][0x39c] ;  /* 0x0000e700ff007b82 */ /* 0x000ea20000000800 */
[----:B0-----:R-:W-:-:S05]  /*0060*/  IMAD R3, R11, UR4, R10 ;  /* 0x000000040b037c24 */ /* 0x001fca000f8e020a */
[----:B--2---:R-:W-:-:S13]  /*0070*/  ISETP.GE.AND P0, PT, R3, R0, PT ;  /* 0x000000000300720c */ /* 0x004fda0003f06270 */
[----:B-1----:R-:W-:Y:S05]  /*0080*/  @P0 EXIT ;  /* 0x000000000000094d */ /* 0x002fea0003800000 */
[----:B------:R-:W-:Y:S01]  /*0090*/  IMAD R2, R11, UR5, RZ ;  /* 0x000000050b027c24 */ /* 0x000fe2000f8e02ff */
[----:B------:R-:W0:Y:S01]  /*00a0*/  LDCU.64 UR6, c[0x0][0x358] ;  /* 0x00006b00ff0677ac */ /* 0x000e220008000a00 */
[----:B------:R-:W-:Y:S02]  /*00b0*/  BSSY.RECONVERGENT B0, `(.L_x_0) ;  /* 0x0000031000007945 */ /* 0x000fe40003800200 */
[----:B------:R-:W1:Y:S01]  /*00c0*/  I2F.U32.RP R9, R2 ;  /* 0x0000000200097306 */ /* 0x000e620000209000 */
[----:B------:R-:W-:Y:S02]  /*00d0*/  IADD3 R7, PT, PT, R2, R3, RZ ;  /* 0x0000000302077210 */ /* 0x000fe40007ffe0ff */
[----:B------:R-:W-:Y:S02]  /*00e0*/  IADD3 R13, PT, PT, RZ, -R2, RZ ;  /* 0x80000002ff0d7210 */ /* 0x000fe40007ffe0ff */
[CC--:B------:R-:W-:Y:S02]  /*00f0*/  ISETP.GE.AND P0, PT, R7.reuse, R0.reuse, PT ;  /* 0x000000000700720c */ /* 0x0c0fe40003f06270 */
[----:B------:R-:W-:-:S02]  /*0100*/  VIMNMX R6, PT, PT, R7, R0, !PT ;  /* 0x0000000007067248 */ /* 0x000fc40007fe0100 */
[----:B------:R-:W-:Y:S02]  /*0110*/  SEL R8, RZ, 0x1, P0 ;  /* 0x00000001ff087807 */ /* 0x000fe40000000000 */
[----:B------:R-:W-:Y:S02]  /*0120*/  ISETP.NE.U32.AND P2, PT, R2, RZ, PT ;  /* 0x000000ff0200720c */ /* 0x000fe40003f45070 */
[----:B------:R-:W-:Y:S01]  /*0130*/  IADD3 R7, PT, PT, R6, -R7, -R8 ;  /* 0x8000000706077210 */ /* 0x000fe20007ffe808 */
[----:B-1----:R-:W1:Y:S02]  /*0140*/  MUFU.RCP R9, R9 ;  /* 0x0000000900097308 */ /* 0x002e640000001000 */
[----:B-1----:R-:W-:-:S06]  /*0150*/  IADD3 R4, PT, PT, R9, 0xffffffe, RZ ;  /* 0x0ffffffe09047810 */ /* 0x002fcc0007ffe0ff */
[----:B------:R1:W2:Y:S02]  /*0160*/  F2I.FTZ.U32.TRUNC.NTZ R5, R4 ;  /* 0x0000000400057305 */ /* 0x0002a4000021f000 */
[----:B-1----:R-:W-:Y:S02]  /*0170*/  HFMA2 R4, -RZ, RZ, 0, 0 ;  /* 0x00000000ff047431 */ /* 0x002fe400000001ff */
[----:B--2---:R-:W-:-:S04]  /*0180*/  IMAD R13, R13, R5, RZ ;  /* 0x000000050d0d7224 */ /* 0x004fc800078e02ff */
[----:B------:R-:W-:-:S06]  /*0190*/  IMAD.HI.U32 R12, R5, R13, R4 ;  /* 0x0000000d050c7227 */ /* 0x000fcc00078e0004 */
[----:B------:R-:W-:-:S05]  /*01a0*/  IMAD.HI.U32 R5, R12, R7, RZ ;  /* 0x000000070c057227 */ /* 0x000fca00078e00ff */
[----:B------:R-:W-:-:S05]  /*01b0*/  IADD3 R4, PT, PT, -R5, RZ, RZ ;  /* 0x000000ff05047210 */ /* 0x000fca0007ffe1ff */
[----:B------:R-:W-:-:S05]  /*01c0*/  IMAD R7, R2, R4, R7 ;  /* 0x0000000402077224 */ /* 0x000fca00078e0207 */
[----:B------:R-:W-:-:S13]  /*01d0*/  ISETP.GE.U32.AND P0, PT, R7, R2, PT ;  /* 0x000000020700720c */ /* 0x000fda0003f06070 */
[----:B------:R-:W-:Y:S02]  /*01e0*/  @P0 IADD3 R7, PT, PT, -R2, R7, RZ ;  /* 0x0000000702070210 */ /* 0x000fe40007ffe1ff */
[----:B------:R-:W-:Y:S02]  /*01f0*/  @P0 IADD3 R5, PT, PT, R5, 0x1, RZ ;  /* 0x0000000105050810 */ /* 0x000fe40007ffe0ff */
[----:B------:R-:W-:-:S13]  /*0200*/  ISETP.GE.U32.AND P1, PT, R7, R2, PT ;  /* 0x000000020700720c */ /* 0x000fda0003f26070 */
[----:B------:R-:W-:Y:S02]  /*0210*/  @P1 IADD3 R5, PT, PT, R5, 0x1, RZ ;  /* 0x0000000105051810 */ /* 0x000fe40007ffe0ff */
[----:B------:R-:W-:-:S04]  /*0220*/  @!P2 LOP3.LUT R5, RZ, R2, RZ, 0x33, !PT ;  /* 0x00000002ff05a212 */ /* 0x000fc800078e33ff */
[----:B------:R-:W-:-:S04]  /*0230*/  IADD3 R12, PT, PT, R8, R5, RZ ;  /* 0x00000005080c7210 */ /* 0x000fc80007ffe0ff */
[C---:B------:R-:W-:Y:S02]  /*0240*/  LOP3.LUT R4, R12.reuse, 0x3, RZ, 0xc0, !PT ;  /* 0x000000030c047812 */ /* 0x040fe400078ec0ff */
[----:B------:R-:W-:Y:S02]  /*0250*/  ISETP.GE.U32.AND P1, PT, R12, 0x3, PT ;  /* 0x000000030c00780c */ /* 0x000fe40003f26070 */
[----:B------:R-:W-:-:S13]  /*0260*/  ISETP.NE.AND P0, PT, R4, 0x3, PT ;  /* 0x000000030400780c */ /* 0x000fda0003f05270 */
[----:B0-----:R-:W-:Y:S05]  /*0270*/  @!P0 BRA `(.L_x_1) ;  /* 0x0000000000508947 */ /* 0x001fea0003800000 */
[----:B------:R-:W0:Y:S01]  /*0280*/  LDC.64 R8, c[0x0][0x390] ;  /* 0x0000e400ff087b82 */ /* 0x000e220000000a00 */
[----:B------:R-:W-:Y:S02]  /*0290*/  IADD3 R12, PT, PT, R12, 0x1, RZ ;  /* 0x000000010c0c7810 */ /* 0x000fe40007ffe0ff */
[----:B------:R-:W-:Y:S02]  /*02a0*/  IADD3 R11, PT, PT, R11, R0, RZ ;  /* 0x000000000b0b7210 */ /* 0x000fe40007ffe0ff */
[----:B------:R-:W-:-:S03]  /*02b0*/  LOP3.LUT R12, R12, 0x3, RZ, 0xc0, !PT ;  /* 0x000000030c0c7812 */ /* 0x000fc600078ec0ff */
[----:B------:R-:W1:Y:S01]  /*02c0*/  LDC.64 R6, c[0x0][0x380] ;  /* 0x0000e000ff067b82 */ /* 0x000e620000000a00 */
[----:B------:R-:W-:Y:S01]  /*02d0*/  IMAD R17, R11, UR4, R10 ;  /* 0x000000040b117c24 */ /* 0x000fe2000f8e020a */
[----:B------:R-:W-:-:S06]  /*02e0*/  IADD3 R16, PT, PT, -R12, RZ, RZ ;  /* 0x000000ff0c107210 */ /* 0x000fcc0007ffe1ff */
[----:B------:R-:W2:Y:S02]  /*02f0*/  LDC.64 R4, c[0x0][0x388] ;  /* 0x0000e200ff047b82 */ /* 0x000ea40000000a00 */
.L_x_2:
[----:B--2---:R-:W-:-:S04]  /*0300*/  IMAD.WIDE R12, R17, 0x4, R4 ;  /* 0x00000004110c7825 */ /* 0x004fc800078e0204 */
[C---:B-1----:R-:W-:Y:S02]  /*0310*/  IMAD.WIDE R14, R17.reuse, 0x4, R6 ;  /* 0x00000004110e7825 */ /* 0x042fe400078e0206 */
[----:B------:R-:W2:Y:S04]  /*0320*/  LDG.E.CONSTANT R13, desc[UR6][R12.64] ;  /* 0x000000060c0d7981 */ /* 0x000ea8000c1e9900 */
[----:B------:R-:W2:Y:S01]  /*0330*/  LDG.E.CONSTANT R14, desc[UR6][R14.64] ;  /* 0x000000060e0e7981 */ /* 0x000ea2000c1e9900 */
[----:B0--3--:R-:W-:Y:S01]  /*0340*/  IMAD.WIDE R10, R17, 0x4, R8 ;  /* 0x00000004110a7825 */ /* 0x009fe200078e0208 */
[----:B------:R-:W-:Y:S02]  /*0350*/  IADD3 R16, PT, PT, R16, 0x1, RZ ;  /* 0x0000000110107810 */ /* 0x000fe40007ffe0ff */
[----:B------:R-:W-:-:S02]  /*0360*/  IADD3 R3, PT, PT, R2, R3, RZ ;  /* 0x0000000302037210 */ /* 0x000fc40007ffe0ff */
[----:B------:R-:W-:Y:S02]  /*0370*/  ISETP.NE.AND P0, PT, R16, RZ, PT ;  /* 0x000000ff1000720c */ /* 0x000fe40003f05270 */
[----:B------:R-:W-:Y:S01]  /*0380*/  IADD3 R17, PT, PT, R2, R17, RZ ;  /* 0x0000001102117210 */ /* 0x000fe20007ffe0ff */
[----:B--2---:R-:W-:-:S05]  /*0390*/  FADD R19, R14, R13 ;  /* 0x0000000d0e137221 */ /* 0x004fca0000000000 */
[----:B------:R3:W-:Y:S05]  /*03a0*/  STG.E desc[UR6][R10.64], R19 ;  /* 0x000000130a007986 */ /* 0x0007ea000c101906 */
[----:B------:R-:W-:Y:S05]  /*03b0*/  @P0 BRA `(.L_x_2) ;  /* 0xfffffffc00d00947 */ /* 0x000fea000383ffff */
.L_x_1:
[----:B------:R-:W-:Y:S05]  /*03c0*/  BSYNC.RECONVERGENT B0 ;  /* 0x0000000000007941 */ /* 0x000fea0003800200 */
.L_x_0:
[----:B------:R-:W-:Y:S05]  /*03d0*/  @!P1 EXIT ;  /* 0x000000000000994d */ /* 0x000fea0003800000 */
.L_x_3:
[----:B0-----:R-:W0:Y:S01]  /*03e0*/  LDC.64 R20, c[0x0][0x380] ;  /* 0x0000e000ff147b82 */ /* 0x001e220000000a00 */
[----:B------:R-:W-:-:S07]  /*03f0*/  IMAD R13, R0, UR4, R3 ;  /* 0x00000004000d7c24 */ /* 0x000fce000f8e0203 */
[----:B------:R-:W1:Y:S08]  /*0400*/  LDC.64 R4, c[0x0][0x388] ;  /* 0x0000e200ff047b82 */ /* 0x000e700000000a00 */
[----:B---3--:R-:W2:Y:S01]  /*0410*/  LDC.64 R18, c[0x0][0x390] ;  /* 0x0000e400ff127b82 */ /* 0x008ea20000000a00 */
[----:B0-----:R-:W-:-:S05]  /*0420*/  IMAD.WIDE R20, R13, 0x4, R20 ;  /* 0x000000040d147825 */ /* 0x001fca00078e0214 */
[----:B------:R0:W3:Y:S01]  /*0430*/  LDG.E.CONSTANT R12, desc[UR6][R20.64] ;  /* 0x00000006140c7981 */ /* 0x0000e2000c1e9900 */
[----:B------:R-:W-:-:S04]  /*0440*/  IMAD.WIDE R24, R2, 0x4, R20 ;  /* 0x0000000402187825 */ /* 0x000fc800078e0214 */
[----:B-1----:R-:W-:Y:S01]  /*0450*/  IMAD.WIDE R4, R13, 0x4, R4 ;  /* 0x000000040d047825 */ /* 0x002fe200078e0204 */
[----:B------:R-:W4:Y:S03]  /*0460*/  LDG.E.CONSTANT R14, desc[UR6][R24.64] ;  /* 0x00000006180e7981 */ /* 0x000f26000c1e9900 */
[----:B------:R-:W-:-:S04]  /*0470*/  IMAD.WIDE R26, R2, 0x4, R24 ;  /* 0x00000004021a7825 */ /* 0x000fc800078e0218 */
[C---:B------:R-:W-:Y:S01]  /*0480*/  IMAD.WIDE R6, R2.reuse, 0x4, R4 ;  /* 0x0000000402067825 */ /* 0x040fe200078e0204 */
[----:B------:R-:W5:Y:S03]  /*0490*/  LDG.E.CONSTANT R15, desc[UR6][R26.64] ;  /* 0x000000061a0f7981 */ /* 0x000f66000c1e9900 */
[C---:B------:R-:W-:Y:S01]  /*04a0*/  IMAD.WIDE R10, R2.reuse, 0x4, R26 ;  /* 0x00000004020a7825 */ /* 0x040fe200078e021a */
[----:B------:R-:W3:Y:S03]  /*04b0*/  LDG.E.CONSTANT R5, desc[UR6][R4.64] ;  /* 0x0000000604057981 */ /* 0x000ee6000c1e9900 */
[C---:B------:R-:W-:Y:S02]  /*04c0*/  IMAD.WIDE R8, R2.reuse, 0x4, R6 ;  /* 0x0000000402087825 */ /* 0x040fe400078e0206 */
[----:B------:R-:W4:Y:S02]  /*04d0*/  LDG.E.CONSTANT R7, desc[UR6][R6.64] ;  /* 0x0000000606077981 */ /* 0x000f24000c1e9900 */
[----:B------:R-:W-:-:S02]  /*04e0*/  IMAD.WIDE R16, R2, 0x4, R8 ;  /* 0x0000000402107825 */ /* 0x000fc400078e0208 */
[----:B------:R-:W5:Y:S04]  /*04f0*/  LDG.E.CONSTANT R10, desc[UR6][R10.64] ;  /* 0x000000060a0a7981 */ /* 0x000f68000c1e9900 */
[----:B------:R-:W5:Y:S04]  /*0500*/  LDG.E.CONSTANT R8, desc[UR6][R8.64] ;  /* 0x0000000608087981 */ /* 0x000f68000c1e9900 */
[----:B------:R-:W5:Y:S01]  /*0510*/  LDG.E.CONSTANT R17, desc[UR6][R16.64] ;  /* 0x0000000610117981 */ /* 0x000f62000c1e9900 */
[----:B--2---:R-:W-:-:S04]  /*0520*/  IMAD.WIDE R18, R13, 0x4, R18 ;  /* 0x000000040d127825 */ /* 0x004fc800078e0212 */
[----:B------:R-:W-:-:S04]  /*0530*/  IMAD.WIDE R22, R2, 0x4, R18 ;  /* 0x0000000402167825 */ /* 0x000fc800078e0212 */
[C---:B0-----:R-:W-:Y:S01]  /*0540*/  IMAD.WIDE R20, R2.reuse, 0x4, R22 ;  /* 0x0000000402147825 */ /* 0x041fe200078e0216 */
[----:B------:R-:W-:-:S04]  /*0550*/  LEA R3, R2, R3, 0x2 ;  /* 0x0000000302037211 */ /* 0x000fc800078e10ff */
[----:B------:R-:W-:Y:S01]  /*0560*/  ISETP.GE.AND P0, PT, R3, R0, PT ;  /* 0x000000000300720c */ /* 0x000fe20003f06270 */
[----:B---3--:R-:W-:Y:S01]  /*0570*/  FADD R13, R12, R5 ;  /* 0x000000050c0d7221 */ /* 0x008fe20000000000 */
[----:B------:R-:W-:-:S04]  /*0580*/  IMAD.WIDE R4, R2, 0x4, R20 ;  /* 0x0000000402047825 */ /* 0x000fc800078e0214 */
[----:B----4-:R-:W-:Y:S01]  /*0590*/  FADD R25, R14, R7 ;  /* 0x000000070e197221 */ /* 0x010fe20000000000 */
[----:B------:R0:W-:Y:S04]  /*05a0*/  STG.E desc[UR6][R18.64], R13 ;  /* 0x0000000d12007986 */ /* 0x0001e8000c101906 */
[----:B------:R0:W-:Y:S01]  /*05b0*/  STG.E desc[UR6][R22.64], R25 ;  /* 0x0000001916007986 */ /* 0x0001e2000c101906 */
[----:B-----5:R-:W-:Y:S01]  /*05c0*/  FADD R15, R15, R8 ;  /* 0x000000080f0f7221 */ /* 0x020fe20000000000 */
[----:B------:R-:W-:-:S04]  /*05d0*/  FADD R11, R10, R17 ;  /* 0x000000110a0b7221 */ /* 0x000fc80000000000 */
[----:B------:R0:W-:Y:S04]  /*05e0*/  STG.E desc[UR6][R20.64], R15 ;  /* 0x0000000f14007986 */ /* 0x0001e8000c101906 */
[----:B------:R0:W-:Y:S01]  /*05f0*/  STG.E desc[UR6][R4.64], R11 ;  /* 0x0000000b04007986 */ /* 0x0001e2000c101906 */
[----:B------:R-:W-:Y:S05]  /*0600*/  @!P0 BRA `(.L_x_3) ;  /* 0xfffffffc00748947 */ /* 0x000fea000383ffff */
[----:B------:R-:W-:Y:S05]  /*0610*/  EXIT ;  /* 0x000000000000794d */ /* 0x000fea0003800000 */
.L_x_4:
[----:B------:R-:W-:-:S00]  /*0620*/  BRA `(.L_x_4) ;  /* 0xfffffffc00fc7947 */ /* 0x000fc0000383ffff */
[----:B------:R-:W-:-:S00]  /*0630*/  NOP ;  /* 0x0000000000007918 */ /* 0x000fc00000000000 */
        /* <DEDUP_REMOVED lines=12> */
.L_x_5:


//--------------------- .nv.shared.reserved.0     --------------------------
	.section	.nv.shared.reserved.0,"aw",@nobits
	.weak		__nv_reservedSMEM_offset_0_alias
	.size		__nv_reservedSMEM_offset_0_alias, 0, 64
	.other		__nv_reservedSMEM_offset_0_alias,@"STO_CUDA_RESERVED_SHARED STV_DEFAULT"
__nv_reservedSMEM_offset_0_alias:
	.zero		0
	.zero		64


//--------------------- .nv.constant0._Z12saxpy_kernelPKfS0_Pfii --------------------------
	.section	.nv.constant0._Z12saxpy_kernelPKfS0_Pfii,"a",@progbits
	.sectionflags	@""
	.align	4
.nv.constant0._Z12saxpy_kernelPKfS0_Pfii:
	.zero		928


//--------------------- SYMBOLS --------------------------

	.type		.nv.reservedSmem.offset0,@object
	.size		.nv.reservedSmem.offset0,0x4
